	.headerflags	@"EF_CUDA_TEXMODE_UNIFIED EF_CUDA_64BIT_ADDRESS EF_CUDA_SM80 EF_CUDA_VIRTUAL_SM(EF_CUDA_SM80)"
	.elftype	@"ET_EXEC"


//--------------------- .nv.info                  --------------------------
	.section	.nv.info,"",@"SHT_CUDA_INFO"
	.align	4


	//----- nvinfo : EIATTR_REGCOUNT
	.align		4
        /*0000*/ 	.byte	0x04, 0x2f
        /*0002*/ 	.short	(.L_1 - .L_0)
	.align		4
.L_0:
        /*0004*/ 	.word	index@(triton__0d1d23)
        /*0008*/ 	.word	0x00000008


	//----- nvinfo : EIATTR_MAX_STACK_SIZE
	.align		4
.L_1:
        /*000c*/ 	.byte	0x04, 0x23
        /*000e*/ 	.short	(.L_3 - .L_2)
	.align		4
.L_2:
        /*0010*/ 	.word	index@(triton__0d1d23)
        /*0014*/ 	.word	0x00000000


	//----- nvinfo : EIATTR_MIN_STACK_SIZE
	.align		4
.L_3:
        /*0018*/ 	.byte	0x04, 0x12
        /*001a*/ 	.short	(.L_5 - .L_4)
	.align		4
.L_4:
        /*001c*/ 	.word	index@(triton__0d1d23)
        /*0020*/ 	.word	0x00000000


	//----- nvinfo : EIATTR_FRAME_SIZE
	.align		4
.L_5:
        /*0024*/ 	.byte	0x04, 0x11
        /*0026*/ 	.short	(.L_7 - .L_6)
	.align		4
.L_6:
        /*0028*/ 	.word	index@(triton__0d1d23)
        /*002c*/ 	.word	0x00000000
.L_7:


//--------------------- .nv.info.triton__0d1d23   --------------------------
	.section	.nv.info.triton__0d1d23,"",@"SHT_CUDA_INFO"
	.align	4


	//----- nvinfo : EIATTR_CUDA_API_VERSION
	.align		4
        /*0000*/ 	.byte	0x04, 0x37
        /*0002*/ 	.short	(.L_9 - .L_8)
.L_8:
        /*0004*/ 	.word	0x0000007b


	//----- nvinfo : EIATTR_SW2861232_WAR
	.align		4
.L_9:
        /*0008*/ 	.byte	0x01, 0x35
	.zero		2


	//----- nvinfo : EIATTR_PARAM_CBANK
	.align		4
        /*000c*/ 	.byte	0x04, 0x0a
        /*000e*/ 	.short	(.L_11 - .L_10)
	.align		4
.L_10:
        /*0010*/ 	.word	index@(.nv.constant0.triton__0d1d23)
        /*0014*/ 	.short	0x0160
        /*0016*/ 	.short	0x0018


	//----- nvinfo : EIATTR_CBANK_PARAM_SIZE
	.align		4
.L_11:
        /*0018*/ 	.byte	0x03, 0x19
        /*001a*/ 	.short	0x0018


	//----- nvinfo : EIATTR_KPARAM_INFO
	.align		4
        /*001c*/ 	.byte	0x04, 0x17
        /*001e*/ 	.short	(.L_13 - .L_12)
.L_12:
        /*0020*/ 	.word	0x00000000
        /*0024*/ 	.short	0x0003
        /*0026*/ 	.short	0x0014
        /*0028*/ 	.byte	0x00, 0xf0, 0x11, 0x00


	//----- nvinfo : EIATTR_KPARAM_INFO
	.align		4
.L_13:
        /*002c*/ 	.byte	0x04, 0x17
        /*002e*/ 	.short	(.L_15 - .L_14)
.L_14:
        /*0030*/ 	.word	0x00000000
        /*0034*/ 	.short	0x0002
        /*0036*/ 	.short	0x0010
        /*0038*/ 	.byte	0x00, 0xf0, 0x11, 0x00


	//----- nvinfo : EIATTR_KPARAM_INFO
	.align		4
.L_15:
        /*003c*/ 	.byte	0x04, 0x17
        /*003e*/ 	.short	(.L_17 - .L_16)
.L_16:
        /*0040*/ 	.word	0x00000000
        /*0044*/ 	.short	0x0001
        /*0046*/ 	.short	0x0008
        /*0048*/ 	.byte	0x00, 0xf0, 0x21, 0x00


	//----- nvinfo : EIATTR_KPARAM_INFO
	.align		4
.L_17:
        /*004c*/ 	.byte	0x04, 0x17
        /*004e*/ 	.short	(.L_19 - .L_18)
.L_18:
        /*0050*/ 	.word	0x00000000
        /*0054*/ 	.short	0x0000
        /*0056*/ 	.short	0x0000
        /*0058*/ 	.byte	0x00, 0xf0, 0x21, 0x00


	//----- nvinfo : EIATTR_MAXREG_COUNT
	.align		4
.L_19:
        /*005c*/ 	.byte	0x03, 0x1b
        /*005e*/ 	.short	0x00ff


	//----- nvinfo : EIATTR_COOP_GROUP_MASK_REGIDS
	.align		4
        /*0060*/ 	.byte	0x04, 0x29
        /*0062*/ 	.short	(.L_21 - .L_20)


	//   ....[0]....
.L_20:
        /*0064*/ 	.word	0xffffffff


	//----- nvinfo : EIATTR_COOP_GROUP_INSTR_OFFSETS
	.align		4
.L_21:
        /*0068*/ 	.byte	0x04, 0x28
        /*006a*/ 	.short	(.L_23 - .L_22)


	//   ....[0]....
.L_22:
        /*006c*/ 	.word	0x00000090


	//----- nvinfo : EIATTR_EXIT_INSTR_OFFSETS
	.align		4
.L_23:
        /*0070*/ 	.byte	0x04, 0x1c
        /*0072*/ 	.short	(.L_25 - .L_24)


	//   ....[0]....
.L_24:
        /*0074*/ 	.word	0x000000b0


	//   ....[1]....
        /*0078*/ 	.word	0x00000100


	//----- nvinfo : EIATTR_MAX_THREADS
	.align		4
.L_25:
        /*007c*/ 	.byte	0x04, 0x05
        /*007e*/ 	.short	(.L_27 - .L_26)
.L_26:
        /*0080*/ 	.word	0x00000040
        /*0084*/ 	.word	0x00000001
        /*0088*/ 	.word	0x00000001
.L_27:


//--------------------- .nv.rel.action            --------------------------
	.section	.nv.rel.action,"",@"SHT_CUDA_RELOCINFO"
	.align	8
	.sectionentsize	8
        /*0000*/ 	.byte	0x73, 0x00, 0x00, 0x00, 0x00, 0x00, 0x00, 0x00, 0x00, 0x00, 0x00, 0x11, 0x25, 0x00, 0x05, 0x36


//--------------------- .nv.constant0.triton__0d1d23 --------------------------
	.section	.nv.constant0.triton__0d1d23,"a",@progbits
	.align	4
.nv.constant0.triton__0d1d23:
	.zero		376


//--------------------- .text.triton__0d1d23      --------------------------
	.section	.text.triton__0d1d23,"ax",@progbits
	.sectionflags	@"SHF_BARRIERS=1"
	.sectioninfo	@"SHI_REGISTERS=8"
	.align	128
        .global         triton__0d1d23
        .type           triton__0d1d23,@function
        .size           triton__0d1d23,(.L_x_1 - triton__0d1d23)
        .other          triton__0d1d23,@"STO_CUDA_ENTRY STV_DEFAULT"
triton__0d1d23:
.text.triton__0d1d23:
[----:B------:R-:W-:-:S02]  /*0000*/  MOV R1, c[0x0][0x28] ;  /* 0x00000a0000017a02 */ /* 0x000fc40000000f00 */
[----:B------:R-:W0:Y:S01]  /*0010*/  S2R R0, SR_TID.X ;  /* 0x0000000000007919 */ /* 0x000e220000002100 */
[----:B------:R-:W-:Y:S01]  /*0020*/  HFMA2.MMA R3, -RZ, RZ, 0, 2.384185791015625e-07 ;  /* 0x00000004ff037435 */ /* 0x000fe200000001ff */
[----:B------:R-:W-:Y:S01]  /*0030*/  ULDC.64 UR4, c[0x0][0x118] ;  /* 0x0000460000047ab9 */ /* 0x000fe20000000a00 */
[----:B0-----:R-:W-:-:S08]  /*0040*/  LOP3.LUT R2, R0, 0x1, RZ, 0xc0, !PT ;  /* 0x0000000100027812 */ /* 0x001fd000078ec0ff */
[----:B------:R-:W-:-:S06]  /*0050*/  IMAD.WIDE.U32 R2, R2, R3, c[0x0][0x168] ;  /* 0x00005a0002027625 */ /* 0x000fcc00078e0003 */
[----:B------:R-:W2:Y:S04]  /*0060*/  LDG.E R2, [R2.64] ;  /* 0x0000000402027981 */ /* 0x000ea8000c1e1900 */
[----:B------:R-:W-:Y:S06]  /*0070*/  BAR.SYNC 0x0 ;  /* 0x0000000000007b1d */ /* 0x000fec0000000000 */
[----:B------:R-:W-:Y:S01]  /*0080*/  LOP3.LUT P0, RZ, R0, 0x3f, RZ, 0xc0, !PT ;  /* 0x0000003f00ff7812 */ /* 0x000fe2000780c0ff */
[----:B--2---:R-:W0:Y:S02]  /*0090*/  SHFL.BFLY PT, R5, R2, 0x1, 0x1f ;  /* 0x0c201f0002057f89 */ /* 0x004e2400000e0000 */
[----:B0-----:R-:W-:-:S10]  /*00a0*/  FADD R5, R2, R5 ;  /* 0x0000000502057221 */ /* 0x001fd40000000000 */
[----:B------:R-:W-:Y:S05]  /*00b0*/  @P0 EXIT ;  /* 0x000000000000094d */ /* 0x000fea0003800000 */
[----:B------:R-:W-:Y:S01]  /*00c0*/  FMUL R5, R5, 8.6236635979730635881e-05 ;  /* 0x38b4d9f105057820 */ /* 0x000fe20000400000 */
[----:B------:R-:W-:Y:S02]  /*00d0*/  MOV R2, c[0x0][0x160] ;  /* 0x0000580000027a02 */ /* 0x000fe40000000f00 */
[----:B------:R-:W-:-:S05]  /*00e0*/  MOV R3, c[0x0][0x164] ;  /* 0x0000590000037a02 */ /* 0x000fca0000000f00 */
[----:B------:R-:W-:Y:S01]  /*00f0*/  STG.E [R2.64], R5 ;  /* 0x0000000502007986 */ /* 0x000fe2000c101904 */
[----:B------:R-:W-:Y:S05]  /*0100*/  EXIT ;  /* 0x000000000000794d */ /* 0x000fea0003800000 */
.L_x_0:
[----:B------:R-:W-:-:S00]  /*0110*/  BRA `(.L_x_0) ;  /* 0xfffffff000007947 */ /* 0x000fc0000383ffff */
[----:B------:R-:W-:-:S00]  /*0120*/  NOP ;  /* 0x0000000000007918 */ /* 0x000fc00000000000 */
        /* <DEDUP_REMOVED lines=13> */
.L_x_1:
